//
// Generated by NVIDIA NVVM Compiler
//
// Compiler Build ID: CL-36424714
// Cuda compilation tools, release 13.0, V13.0.88
// Based on NVVM 20.0.0
//

.version 9.0
.target sm_100
.address_size 64

	// .globl	_Z11convolutionPKfS0_Pfmm

.visible .entry _Z11convolutionPKfS0_Pfmm(
	.param .u64 .ptr .align 1 _Z11convolutionPKfS0_Pfmm_param_0,
	.param .u64 .ptr .align 1 _Z11convolutionPKfS0_Pfmm_param_1,
	.param .u64 .ptr .align 1 _Z11convolutionPKfS0_Pfmm_param_2,
	.param .u64 _Z11convolutionPKfS0_Pfmm_param_3,
	.param .u64 _Z11convolutionPKfS0_Pfmm_param_4
)
{
	.reg .pred 	%p<56>;
	.reg .b32 	%r<31>;
	.reg .b32 	%f<113>;
	.reg .b64 	%rd<99>;

	ld.param.u64 	%rd22, [_Z11convolutionPKfS0_Pfmm_param_0];
	ld.param.u64 	%rd23, [_Z11convolutionPKfS0_Pfmm_param_1];
	ld.param.u64 	%rd19, [_Z11convolutionPKfS0_Pfmm_param_2];
	ld.param.u64 	%rd20, [_Z11convolutionPKfS0_Pfmm_param_3];
	ld.param.u64 	%rd21, [_Z11convolutionPKfS0_Pfmm_param_4];
	cvta.to.global.u64 	%rd1, %rd23;
	cvta.to.global.u64 	%rd2, %rd22;
	mov.u32 	%r20, %ctaid.x;
	mov.u32 	%r21, %ntid.x;
	mov.u32 	%r22, %tid.x;
	mad.lo.s32 	%r23, %r20, %r21, %r22;
	add.s64 	%rd24, %rd21, -1;
	mul.hi.u64 	%rd25, %rd24, -6148914691236517205;
	shr.u64 	%rd26, %rd25, 1;
	cvt.u32.u64 	%r1, %rd26;
	cvt.s64.s32 	%rd3, %r23;
	setp.le.u64 	%p1, %rd20, %rd3;
	@%p1 bra 	$L__BB0_44;
	setp.eq.s64 	%p2, %rd21, 0;
	mov.f32 	%f112, 0f00000000;
	@%p2 bra 	$L__BB0_43;
	cvt.u32.u64 	%r24, %rd3;
	sub.s32 	%r2, %r24, %r1;
	and.b64  	%rd4, %rd21, 7;
	setp.lt.u64 	%p3, %rd21, 8;
	mov.f32 	%f112, 0f00000000;
	mov.b64 	%rd97, 0;
	@%p3 bra 	$L__BB0_21;
	and.b64  	%rd97, %rd21, -8;
	neg.s64 	%rd6, %rd97;
	add.s32 	%r30, %r2, 3;
	mov.f32 	%f112, 0f00000000;
	mov.b64 	%rd95, 0;
	mov.u64 	%rd94, %rd1;
$L__BB0_4:
	.pragma "nounroll";
	add.s32 	%r5, %r30, -3;
	setp.lt.s32 	%p4, %r5, 0;
	cvt.s64.s32 	%rd29, %r5;
	setp.le.u64 	%p5, %rd20, %rd29;
	mov.f32 	%f91, 0f00000000;
	or.pred  	%p6, %p4, %p5;
	@%p6 bra 	$L__BB0_6;
	mul.wide.u32 	%rd30, %r5, 4;
	add.s64 	%rd31, %rd2, %rd30;
	ld.global.f32 	%f91, [%rd31];
$L__BB0_6:
	ld.global.f32 	%f60, [%rd94];
	fma.rn.f32 	%f4, %f91, %f60, %f112;
	add.s32 	%r6, %r30, -2;
	setp.lt.s32 	%p7, %r6, 0;
	cvt.s64.s32 	%rd32, %r6;
	setp.le.u64 	%p8, %rd20, %rd32;
	mov.f32 	%f92, 0f00000000;
	or.pred  	%p9, %p7, %p8;
	@%p9 bra 	$L__BB0_8;
	mul.wide.u32 	%rd33, %r6, 4;
	add.s64 	%rd34, %rd2, %rd33;
	ld.global.f32 	%f92, [%rd34];
$L__BB0_8:
	shl.b64 	%rd35, %rd95, 2;
	and.b64  	%rd36, %rd35, 17179869152;
	add.s64 	%rd9, %rd1, %rd36;
	ld.global.f32 	%f62, [%rd9+4];
	fma.rn.f32 	%f7, %f92, %f62, %f4;
	add.s32 	%r7, %r30, -1;
	setp.lt.s32 	%p10, %r7, 0;
	cvt.s64.s32 	%rd37, %r7;
	setp.le.u64 	%p11, %rd20, %rd37;
	mov.f32 	%f93, 0f00000000;
	or.pred  	%p12, %p10, %p11;
	@%p12 bra 	$L__BB0_10;
	mul.wide.u32 	%rd38, %r7, 4;
	add.s64 	%rd39, %rd2, %rd38;
	ld.global.f32 	%f93, [%rd39];
$L__BB0_10:
	ld.global.f32 	%f64, [%rd9+8];
	fma.rn.f32 	%f10, %f93, %f64, %f7;
	add.s32 	%r8, %r30, 4;
	setp.lt.s32 	%p13, %r30, 0;
	cvt.s64.s32 	%rd40, %r30;
	setp.le.u64 	%p14, %rd20, %rd40;
	mov.f32 	%f94, 0f00000000;
	or.pred  	%p15, %p13, %p14;
	@%p15 bra 	$L__BB0_12;
	mul.wide.u32 	%rd41, %r30, 4;
	add.s64 	%rd42, %rd2, %rd41;
	ld.global.f32 	%f94, [%rd42];
$L__BB0_12:
	ld.global.f32 	%f66, [%rd9+12];
	fma.rn.f32 	%f13, %f94, %f66, %f10;
	add.s32 	%r9, %r30, 1;
	setp.lt.s32 	%p16, %r9, 0;
	cvt.s64.s32 	%rd43, %r9;
	setp.le.u64 	%p17, %rd20, %rd43;
	mov.f32 	%f95, 0f00000000;
	or.pred  	%p18, %p16, %p17;
	@%p18 bra 	$L__BB0_14;
	mul.wide.u32 	%rd44, %r9, 4;
	add.s64 	%rd45, %rd2, %rd44;
	ld.global.f32 	%f95, [%rd45];
$L__BB0_14:
	ld.global.f32 	%f68, [%rd9+16];
	fma.rn.f32 	%f16, %f95, %f68, %f13;
	add.s32 	%r10, %r30, 2;
	setp.lt.s32 	%p19, %r10, 0;
	cvt.s64.s32 	%rd46, %r10;
	setp.le.u64 	%p20, %rd20, %rd46;
	mov.f32 	%f96, 0f00000000;
	or.pred  	%p21, %p19, %p20;
	@%p21 bra 	$L__BB0_16;
	mul.wide.u32 	%rd47, %r10, 4;
	add.s64 	%rd48, %rd2, %rd47;
	ld.global.f32 	%f96, [%rd48];
$L__BB0_16:
	ld.global.f32 	%f70, [%rd9+20];
	fma.rn.f32 	%f19, %f96, %f70, %f16;
	add.s32 	%r11, %r30, 3;
	setp.lt.s32 	%p22, %r11, 0;
	cvt.s64.s32 	%rd49, %r11;
	setp.le.u64 	%p23, %rd20, %rd49;
	mov.f32 	%f97, 0f00000000;
	or.pred  	%p24, %p22, %p23;
	@%p24 bra 	$L__BB0_18;
	mul.wide.u32 	%rd50, %r11, 4;
	add.s64 	%rd51, %rd2, %rd50;
	ld.global.f32 	%f97, [%rd51];
$L__BB0_18:
	ld.global.f32 	%f72, [%rd9+24];
	fma.rn.f32 	%f22, %f97, %f72, %f19;
	setp.lt.s32 	%p25, %r8, 0;
	cvt.s64.s32 	%rd52, %r8;
	setp.le.u64 	%p26, %rd20, %rd52;
	mov.f32 	%f98, 0f00000000;
	or.pred  	%p27, %p25, %p26;
	@%p27 bra 	$L__BB0_20;
	mul.wide.u32 	%rd53, %r8, 4;
	add.s64 	%rd54, %rd2, %rd53;
	ld.global.f32 	%f98, [%rd54];
$L__BB0_20:
	ld.global.f32 	%f73, [%rd9+28];
	fma.rn.f32 	%f112, %f98, %f73, %f22;
	add.s64 	%rd95, %rd95, 8;
	add.s64 	%rd55, %rd6, %rd95;
	add.s32 	%r30, %r30, 8;
	add.s64 	%rd94, %rd94, 32;
	setp.ne.s64 	%p28, %rd55, 0;
	@%p28 bra 	$L__BB0_4;
$L__BB0_21:
	setp.eq.s64 	%p29, %rd4, 0;
	@%p29 bra 	$L__BB0_43;
	and.b64  	%rd13, %rd21, 3;
	setp.lt.u64 	%p30, %rd4, 4;
	@%p30 bra 	$L__BB0_32;
	cvt.u32.u64 	%r27, %rd97;
	add.s32 	%r13, %r2, %r27;
	setp.lt.s32 	%p31, %r13, 0;
	cvt.s64.s32 	%rd56, %r13;
	setp.le.u64 	%p32, %rd20, %rd56;
	mov.f32 	%f101, 0f00000000;
	or.pred  	%p33, %p31, %p32;
	@%p33 bra 	$L__BB0_25;
	mul.wide.u32 	%rd57, %r13, 4;
	add.s64 	%rd58, %rd2, %rd57;
	ld.global.f32 	%f101, [%rd58];
$L__BB0_25:
	shl.b64 	%rd59, %rd97, 2;
	add.s64 	%rd60, %rd1, %rd59;
	ld.global.f32 	%f77, [%rd60];
	fma.rn.f32 	%f30, %f101, %f77, %f112;
	add.s32 	%r14, %r13, 1;
	setp.lt.s32 	%p34, %r14, 0;
	cvt.s64.s32 	%rd61, %r14;
	setp.le.u64 	%p35, %rd20, %rd61;
	mov.f32 	%f102, 0f00000000;
	or.pred  	%p36, %p34, %p35;
	@%p36 bra 	$L__BB0_27;
	mul.wide.u32 	%rd62, %r14, 4;
	add.s64 	%rd63, %rd2, %rd62;
	ld.global.f32 	%f102, [%rd63];
$L__BB0_27:
	and.b64  	%rd65, %rd59, 17179869180;
	add.s64 	%rd14, %rd1, %rd65;
	ld.global.f32 	%f79, [%rd14+4];
	fma.rn.f32 	%f33, %f102, %f79, %f30;
	add.s32 	%r15, %r13, 2;
	setp.lt.s32 	%p37, %r15, 0;
	cvt.s64.s32 	%rd66, %r15;
	setp.le.u64 	%p38, %rd20, %rd66;
	mov.f32 	%f103, 0f00000000;
	or.pred  	%p39, %p37, %p38;
	@%p39 bra 	$L__BB0_29;
	mul.wide.u32 	%rd67, %r15, 4;
	add.s64 	%rd68, %rd2, %rd67;
	ld.global.f32 	%f103, [%rd68];
$L__BB0_29:
	ld.global.f32 	%f81, [%rd14+8];
	fma.rn.f32 	%f36, %f103, %f81, %f33;
	add.s32 	%r16, %r13, 3;
	setp.lt.s32 	%p40, %r16, 0;
	cvt.s64.s32 	%rd69, %r16;
	setp.le.u64 	%p41, %rd20, %rd69;
	mov.f32 	%f104, 0f00000000;
	or.pred  	%p42, %p40, %p41;
	@%p42 bra 	$L__BB0_31;
	mul.wide.u32 	%rd70, %r16, 4;
	add.s64 	%rd71, %rd2, %rd70;
	ld.global.f32 	%f104, [%rd71];
$L__BB0_31:
	ld.global.f32 	%f82, [%rd14+12];
	fma.rn.f32 	%f112, %f104, %f82, %f36;
	add.s64 	%rd72, %rd97, 4;
	and.b64  	%rd97, %rd72, 4294967295;
$L__BB0_32:
	setp.eq.s64 	%p43, %rd13, 0;
	@%p43 bra 	$L__BB0_43;
	setp.eq.s64 	%p44, %rd13, 1;
	@%p44 bra 	$L__BB0_39;
	cvt.u32.u64 	%r28, %rd97;
	add.s32 	%r17, %r2, %r28;
	setp.lt.s32 	%p45, %r17, 0;
	cvt.s64.s32 	%rd73, %r17;
	setp.le.u64 	%p46, %rd20, %rd73;
	mov.f32 	%f107, 0f00000000;
	or.pred  	%p47, %p45, %p46;
	@%p47 bra 	$L__BB0_36;
	mul.wide.u32 	%rd74, %r17, 4;
	add.s64 	%rd75, %rd2, %rd74;
	ld.global.f32 	%f107, [%rd75];
$L__BB0_36:
	shl.b64 	%rd76, %rd97, 2;
	add.s64 	%rd77, %rd1, %rd76;
	ld.global.f32 	%f86, [%rd77];
	fma.rn.f32 	%f44, %f107, %f86, %f112;
	add.s32 	%r18, %r17, 1;
	setp.lt.s32 	%p48, %r18, 0;
	cvt.s64.s32 	%rd78, %r18;
	setp.le.u64 	%p49, %rd20, %rd78;
	mov.f32 	%f108, 0f00000000;
	or.pred  	%p50, %p48, %p49;
	@%p50 bra 	$L__BB0_38;
	mul.wide.u32 	%rd79, %r18, 4;
	add.s64 	%rd80, %rd2, %rd79;
	ld.global.f32 	%f108, [%rd80];
$L__BB0_38:
	and.b64  	%rd82, %rd76, 17179869180;
	add.s64 	%rd83, %rd1, %rd82;
	ld.global.f32 	%f87, [%rd83+4];
	fma.rn.f32 	%f112, %f108, %f87, %f44;
	add.s64 	%rd84, %rd97, 2;
	and.b64  	%rd97, %rd84, 4294967295;
$L__BB0_39:
	and.b64  	%rd85, %rd21, 1;
	setp.eq.b64 	%p51, %rd85, 1;
	not.pred 	%p52, %p51;
	@%p52 bra 	$L__BB0_43;
	cvt.u32.u64 	%r29, %rd97;
	add.s32 	%r19, %r2, %r29;
	setp.lt.s32 	%p53, %r19, 0;
	cvt.s64.s32 	%rd86, %r19;
	setp.le.u64 	%p54, %rd20, %rd86;
	mov.f32 	%f111, 0f00000000;
	or.pred  	%p55, %p53, %p54;
	@%p55 bra 	$L__BB0_42;
	mul.wide.u32 	%rd87, %r19, 4;
	add.s64 	%rd88, %rd2, %rd87;
	ld.global.f32 	%f111, [%rd88];
$L__BB0_42:
	shl.b64 	%rd89, %rd97, 2;
	add.s64 	%rd90, %rd1, %rd89;
	ld.global.f32 	%f89, [%rd90];
	fma.rn.f32 	%f112, %f111, %f89, %f112;
$L__BB0_43:
	cvta.to.global.u64 	%rd91, %rd19;
	shl.b64 	%rd92, %rd3, 2;
	add.s64 	%rd93, %rd91, %rd92;
	st.global.f32 	[%rd93], %f112;
$L__BB0_44:
	ret;

}


// ===== COMPILED SASS (sm_100) =====

	.target	sm_100

	.elftype	@"ET_EXEC"


//--------------------- .note.nv.tkinfo           --------------------------
	.section	.note.nv.tkinfo,"",@"SHT_NOTE"
	.sectionflags	@"SHF_NOTE_NV_TKINFO"
	.tkinfo
        /*0018*/ 	.word	0x00000002
        /*0030*/ 	.string	""
        /*0030*/ 	.string	"ptxas"
        /*0030*/ 	.string	"Cuda compilation tools, release 13.0, V13.0.88"
        /*0030*/ 	.string	"Build cuda_13.0.r13.0/compiler.36424714_0"
        /*0030*/ 	.string	"-arch sm_100 -m 64 "



//--------------------- .note.nv.cuinfo           --------------------------
	.section	.note.nv.cuinfo,"",@"SHT_NOTE"
	.sectionflags	@"SHF_NOTE_NV_CUINFO"
        /*0018*/ 	.short	0x0002
        /*001a*/ 	.short	0x0064
        /*001c*/ 	.short	0x0082
	.zero		2


//--------------------- .nv.info                  --------------------------
	.section	.nv.info,"",@"SHT_CUDA_INFO"
	.align	4


	//----- nvinfo : EIATTR_REGCOUNT
	.align		4
        /*0000*/ 	.byte	0x04, 0x2f
        /*0002*/ 	.short	(.L_1 - .L_0)
	.align		4
.L_0:
        /*0004*/ 	.word	index@(_Z11convolutionPKfS0_Pfmm)
        /*0008*/ 	.word	0x00000020


	//----- nvinfo : EIATTR_FRAME_SIZE
	.align		4
.L_1:
        /*000c*/ 	.byte	0x04, 0x11
        /*000e*/ 	.short	(.L_3 - .L_2)
	.align		4
.L_2:
        /*0010*/ 	.word	index@(_Z11convolutionPKfS0_Pfmm)
        /*0014*/ 	.word	0x00000000


	//----- nvinfo : EIATTR_MIN_STACK_SIZE
	.align		4
.L_3:
        /*0018*/ 	.byte	0x04, 0x12
        /*001a*/ 	.short	(.L_5 - .L_4)
	.align		4
.L_4:
        /*001c*/ 	.word	index@(_Z11convolutionPKfS0_Pfmm)
        /*0020*/ 	.word	0x00000000
.L_5:


//--------------------- .nv.compat                --------------------------
	.section	.nv.compat,"",@"SHT_CUDA_COMPAT_INFO"
	.align	4
        /*0000*/ 	.byte	0x02, 0x09, 0x00, 0x00, 0x02, 0x02, 0x01, 0x00, 0x02, 0x05, 0x05, 0x00, 0x03, 0x07, 0x01, 0x01
        /*0010*/ 	.byte	0x02, 0x03, 0x00, 0x00, 0x02, 0x06, 0x01, 0x00, 0x04, 0x0b, 0x08, 0x00, 0x09, 0x00, 0x00, 0x00
        /*0020*/ 	.byte	0x00, 0x00, 0x00, 0x00


//--------------------- .nv.info._Z11convolutionPKfS0_Pfmm --------------------------
	.section	.nv.info._Z11convolutionPKfS0_Pfmm,"",@"SHT_CUDA_INFO"
	.sectionflags	@""
	.align	4


	//----- nvinfo : EIATTR_CUDA_API_VERSION
	.align		4
        /*0000*/ 	.byte	0x04, 0x37
        /*0002*/ 	.short	(.L_7 - .L_6)
.L_6:
        /*0004*/ 	.word	0x00000082


	//----- nvinfo : EIATTR_KPARAM_INFO
	.align		4
.L_7:
        /*0008*/ 	.byte	0x04, 0x17
        /*000a*/ 	.short	(.L_9 - .L_8)
.L_8:
        /*000c*/ 	.word	0x00000000
        /*0010*/ 	.short	0x0004
        /*0012*/ 	.short	0x0020
        /*0014*/ 	.byte	0x00, 0xf0, 0x21, 0x00


	//----- nvinfo : EIATTR_KPARAM_INFO
	.align		4
.L_9:
        /*0018*/ 	.byte	0x04, 0x17
        /*001a*/ 	.short	(.L_11 - .L_10)
.L_10:
        /*001c*/ 	.word	0x00000000
        /*0020*/ 	.short	0x0003
        /*0022*/ 	.short	0x0018
        /*0024*/ 	.byte	0x00, 0xf0, 0x21, 0x00


	//----- nvinfo : EIATTR_KPARAM_INFO
	.align		4
.L_11:
        /*0028*/ 	.byte	0x04, 0x17
        /*002a*/ 	.short	(.L_13 - .L_12)
.L_12:
        /*002c*/ 	.word	0x00000000
        /*0030*/ 	.short	0x0002
        /*0032*/ 	.short	0x0010
        /*0034*/ 	.byte	0x00, 0xf5, 0x21, 0x00


	//----- nvinfo : EIATTR_KPARAM_INFO
	.align		4
.L_13:
        /*0038*/ 	.byte	0x04, 0x17
        /*003a*/ 	.short	(.L_15 - .L_14)
.L_14:
        /*003c*/ 	.word	0x00000000
        /*0040*/ 	.short	0x0001
        /*0042*/ 	.short	0x0008
        /*0044*/ 	.byte	0x00, 0xf5, 0x21, 0x00


	//----- nvinfo : EIATTR_KPARAM_INFO
	.align		4
.L_15:
        /*0048*/ 	.byte	0x04, 0x17
        /*004a*/ 	.short	(.L_17 - .L_16)
.L_16:
        /*004c*/ 	.word	0x00000000
        /*0050*/ 	.short	0x0000
        /*0052*/ 	.short	0x0000
        /*0054*/ 	.byte	0x00, 0xf5, 0x21, 0x00


	//----- nvinfo : EIATTR_SPARSE_MMA_MASK
	.align		4
.L_17:
        /*0058*/ 	.byte	0x03, 0x50
        /*005a*/ 	.short	0x0000


	//----- nvinfo : EIATTR_MAXREG_COUNT
	.align		4
        /*005c*/ 	.byte	0x03, 0x1b
        /*005e*/ 	.short	0x00ff


	//----- nvinfo : EIATTR_MERCURY_ISA_VERSION
	.align		4
        /*0060*/ 	.byte	0x03, 0x5f
        /*0062*/ 	.short	0x0101


	//----- nvinfo : EIATTR_VRC_CTA_INIT_COUNT
	.align		4
        /*0064*/ 	.byte	0x02, 0x4a
	.zero		1
	.zero		1


	//----- nvinfo : EIATTR_EXIT_INSTR_OFFSETS
	.align		4
        /*0068*/ 	.byte	0x04, 0x1c
        /*006a*/ 	.short	(.L_19 - .L_18)


	//   ....[0]....
.L_18:
        /*006c*/ 	.word	0x00000090


	//   ....[1]....
        /*0070*/ 	.word	0x000011b0


	//----- nvinfo : EIATTR_CBANK_PARAM_SIZE
	.align		4
.L_19:
        /*0074*/ 	.byte	0x03, 0x19
        /*0076*/ 	.short	0x0028


	//----- nvinfo : EIATTR_PARAM_CBANK
	.align		4
        /*0078*/ 	.byte	0x04, 0x0a
        /*007a*/ 	.short	(.L_21 - .L_20)
	.align		4
.L_20:
        /*007c*/ 	.word	index@(.nv.constant0._Z11convolutionPKfS0_Pfmm)
        /*0080*/ 	.short	0x0380
        /*0082*/ 	.short	0x0028


	//----- nvinfo : EIATTR_SW_WAR
	.align		4
.L_21:
        /*0084*/ 	.byte	0x04, 0x36
        /*0086*/ 	.short	(.L_23 - .L_22)
.L_22:
        /*0088*/ 	.word	0x00000008
.L_23:


//--------------------- .nv.callgraph             --------------------------
	.section	.nv.callgraph,"",@"SHT_CUDA_CALLGRAPH"
	.align	4
	.sectionentsize	8
	.align		4
        /*0000*/ 	.word	0x00000000
	.align		4
        /*0004*/ 	.word	0xffffffff
	.align		4
        /*0008*/ 	.word	0x00000000
	.align		4
        /*000c*/ 	.word	0xfffffffe
	.align		4
        /*0010*/ 	.word	0x00000000
	.align		4
        /*0014*/ 	.word	0xfffffffd
	.align		4
        /*0018*/ 	.word	0x00000000
	.align		4
        /*001c*/ 	.word	0xfffffffc


//--------------------- .text._Z11convolutionPKfS0_Pfmm --------------------------
	.section	.text._Z11convolutionPKfS0_Pfmm,"ax",@progbits
	.align	128
        .global         _Z11convolutionPKfS0_Pfmm
        .type           _Z11convolutionPKfS0_Pfmm,@function
        .size           _Z11convolutionPKfS0_Pfmm,(.L_x_6 - _Z11convolutionPKfS0_Pfmm)
        .other          _Z11convolutionPKfS0_Pfmm,@"STO_CUDA_ENTRY STV_DEFAULT"
_Z11convolutionPKfS0_Pfmm:
.text._Z11convolutionPKfS0_Pfmm:
[----:B------:R-:W-:Y:S01]  /*0000*/  LDC R1, c[0x0][0x37c] ;  /* 0x0000df00ff017b82 */ /* 0x000fe20000000800 */
[----:B------:R-:W0:Y:S07]  /*0010*/  S2R R3, SR_TID.X ;  /* 0x0000000000037919 */ /* 0x000e2e0000002100 */
[----:B------:R-:W0:Y:S01]  /*0020*/  S2UR UR4, SR_CTAID.X ;  /* 0x00000000000479c3 */ /* 0x000e220000002500 */
[----:B------:R-:W1:Y:S07]  /*0030*/  LDCU.64 UR8, c[0x0][0x398] ;  /* 0x00007300ff0877ac */ /* 0x000e6e0008000a00 */
[----:B------:R-:W0:Y:S02]  /*0040*/  LDC R0, c[0x0][0x360] ;  /* 0x0000d800ff007b82 */ /* 0x000e240000000800 */
[----:B0-----:R-:W-:-:S05]  /*0050*/  IMAD R0, R0, UR4, R3 ;  /* 0x0000000400007c24 */ /* 0x001fca000f8e0203 */
[----:B-1----:R-:W-:Y:S02]  /*0060*/  ISETP.GE.U32.AND P0, PT, R0, UR8, PT ;  /* 0x0000000800007c0c */ /* 0x002fe4000bf06070 */
[----:B------:R-:W-:-:S04]  /*0070*/  SHF.R.S32.HI R3, RZ, 0x1f, R0 ;  /* 0x0000001fff037819 */ /* 0x000fc80000011400 */
[----:B------:R-:W-:-:S13]  /*0080*/  ISETP.GE.U32.AND.EX P0, PT, R3, UR9, PT, P0 ;  /* 0x0000000903007c0c */ /* 0x000fda000bf06100 */
[----:B------:R-:W-:Y:S05]  /*0090*/  @P0 EXIT ;  /* 0x000000000000094d */ /* 0x000fea0003800000 */
[----:B------:R-:W0:Y:S01]  /*00a0*/  LDCU.64 UR14, c[0x0][0x3a0] ;  /* 0x00007400ff0e77ac */ /* 0x000e220008000a00 */
[----:B------:R-:W-:Y:S01]  /*00b0*/  IMAD.MOV.U32 R6, RZ, RZ, RZ ;  /* 0x000000ffff067224 */ /* 0x000fe200078e00ff */
[----:B------:R-:W1:Y:S01]  /*00c0*/  LDCU.64 UR16, c[0x0][0x358] ;  /* 0x00006b00ff1077ac */ /* 0x000e620008000a00 */
[----:B0-----:R-:W-:-:S04]  /*00d0*/  UIADD3 UR10, UP0, UPT, UR14, -0x1, URZ ;  /* 0xffffffff0e0a7890 */ /* 0x001fc8000ff1e0ff */
[----:B------:R-:W-:-:S04]  /*00e0*/  UIADD3.X UR12, UPT, UPT, UR15, -0x1, URZ, UP0, !UPT ;  /* 0xffffffff0f0c7890 */ /* 0x000fc800087fe4ff */
[----:B------:R-:W-:-:S04]  /*00f0*/  UIMAD.WIDE.U32 UR4, UR12, -0x55555555, URZ ;  /* 0xaaaaaaab0c0478a5 */ /* 0x000fc8000f8e00ff */
[----:B------:R-:W-:Y:S02]  /*0100*/  UIMAD.WIDE.U32 UR6, UP0, UR10, -0x55555556, UR4 ;  /* 0xaaaaaaaa0a0678a5 */ /* 0x000fe4000f800004 */
[----:B------:R-:W-:Y:S02]  /*0110*/  UIMAD.WIDE.U32 UR4, UR10, -0x55555555, URZ ;  /* 0xaaaaaaab0a0478a5 */ /* 0x000fe4000f8e00ff */
[----:B------:R-:W-:Y:S02]  /*0120*/  UIADD3.X UR11, UPT, UPT, URZ, URZ, URZ, UP0, !UPT ;  /* 0x000000ffff0b7290 */ /* 0x000fe400087fe4ff */
[----:B------:R-:W-:Y:S01]  /*0130*/  UIADD3 URZ, UP0, UPT, UR5, UR6, URZ ;  /* 0x0000000605ff7290 */ /* 0x000fe2000ff1e0ff */
[----:B------:R-:W-:-:S03]  /*0140*/  UMOV UR10, UR7 ;  /* 0x00000007000a7c82 */ /* 0x000fc60008000000 */
[----:B------:R-:W-:Y:S02]  /*0150*/  UIMAD.WIDE.U32.X UR4, UR12, -0x55555556, UR10, UP0 ;  /* 0xaaaaaaaa0c0478a5 */ /* 0x000fe400080e040a */
[----:B------:R-:W-:Y:S02]  /*0160*/  UISETP.NE.U32.AND UP0, UPT, UR14, URZ, UPT ;  /* 0x000000ff0e00728c */ /* 0x000fe4000bf05070 */
[----:B------:R-:W-:Y:S02]  /*0170*/  USHF.R.U64 UR4, UR4, 0x1, UR5 ;  /* 0x0000000104047899 */ /* 0x000fe40008001205 */
[----:B------:R-:W-:-:S09]  /*0180*/  UISETP.NE.AND.EX UP0, UPT, UR15, URZ, UPT, UP0 ;  /* 0x000000ff0f00728c */ /* 0x000fd2000bf05300 */
[----:B-1----:R-:W-:Y:S05]  /*0190*/  BRA.U !UP0, `(.L_x_0) ;  /* 0x0000000d08f47547 */ /* 0x002fea000b800000 */
[----:B------:R-:W-:Y:S01]  /*01a0*/  UISETP.GE.U32.AND UP1, UPT, UR14, 0x8, UPT ;  /* 0x000000080e00788c */ /* 0x000fe2000bf26070 */
[----:B------:R-:W-:Y:S01]  /*01b0*/  VIADD R4, R0, -UR4 ;  /* 0x8000000400047c36 */ /* 0x000fe20008000000 */
[----:B------:R-:W-:Y:S01]  /*01c0*/  ULOP3.LUT UR18, UR14, 0x7, URZ, 0xc0, !UPT ;  /* 0x000000070e127892 */ /* 0x000fe2000f8ec0ff */
[----:B------:R-:W-:Y:S01]  /*01d0*/  IMAD.MOV.U32 R6, RZ, RZ, RZ ;  /* 0x000000ffff067224 */ /* 0x000fe200078e00ff */
[----:B------:R-:W-:Y:S02]  /*01e0*/  UISETP.GE.U32.AND.EX UP1, UPT, UR15, URZ, UPT, UP1 ;  /* 0x000000ff0f00728c */ /* 0x000fe4000bf26110 */
[----:B------:R-:W-:Y:S01]  /*01f0*/  UISETP.NE.U32.AND UP0, UPT, UR18, URZ, UPT ;  /* 0x000000ff1200728c */ /* 0x000fe2000bf05070 */
[----:B------:R-:W-:Y:S01]  /*0200*/  UMOV UR6, URZ ;  /* 0x000000ff00067c82 */ /* 0x000fe20008000000 */
[----:B------:R-:W-:Y:S02]  /*0210*/  UMOV UR7, URZ ;  /* 0x000000ff00077c82 */ /* 0x000fe40008000000 */
[----:B------:R-:W-:-:S03]  /*0220*/  UISETP.NE.AND.EX UP0, UPT, URZ, URZ, UPT, UP0 ;  /* 0x000000ffff00728c */ /* 0x000fc6000bf05300 */
[----:B------:R-:W-:Y:S08]  /*0230*/  BRA.U !UP1, `(.L_x_1) ;  /* 0x0000000509cc7547 */ /* 0x000ff0000b800000 */
[----:B------:R-:W-:Y:S01]  /*0240*/  VIADD R2, R4, 0x3 ;  /* 0x0000000304027836 */ /* 0x000fe20000000000 */
[----:B------:R-:W0:Y:S01]  /*0250*/  LDCU UR7, c[0x0][0x3a4] ;  /* 0x00007480ff0777ac */ /* 0x000e220008000800 */
[----:B------:R-:W-:Y:S01]  /*0260*/  IMAD.MOV.U32 R6, RZ, RZ, RZ ;  /* 0x000000ffff067224 */ /* 0x000fe200078e00ff */
[----:B------:R-:W1:Y:S01]  /*0270*/  LDCU UR15, c[0x0][0x3a4] ;  /* 0x00007480ff0f77ac */ /* 0x000e620008000800 */
[----:B------:R-:W2:Y:S01]  /*0280*/  LDCU.64 UR12, c[0x0][0x388] ;  /* 0x00007100ff0c77ac */ /* 0x000ea20008000a00 */
[----:B------:R-:W3:Y:S01]  /*0290*/  LDCU.64 UR20, c[0x0][0x388] ;  /* 0x00007100ff1477ac */ /* 0x000ee20008000a00 */
[----:B------:R-:W4:Y:S01]  /*02a0*/  LDCU.64 UR8, c[0x0][0x398] ;  /* 0x00007300ff0877ac */ /* 0x000f220008000a00 */
[----:B------:R-:W-:Y:S01]  /*02b0*/  ULOP3.LUT UR6, UR14, 0xfffffff8, URZ, 0xc0, !UPT ;  /* 0xfffffff80e067892 */ /* 0x000fe2000f8ec0ff */
[----:B------:R-:W-:Y:S01]  /*02c0*/  UMOV UR4, URZ ;  /* 0x000000ff00047c82 */ /* 0x000fe20008000000 */
[----:B------:R-:W-:-:S10]  /*02d0*/  UMOV UR5, URZ ;  /* 0x000000ff00057c82 */ /* 0x000fd40008000000 */
.L_x_2:
[C---:B------:R-:W-:Y:S01]  /*02e0*/  VIADD R5, R2.reuse, 0xfffffffd ;  /* 0xfffffffd02057836 */ /* 0x040fe20000000000 */
[C---:B------:R-:W-:Y:S01]  /*02f0*/  IADD3 R13, PT, PT, R2.reuse, -0x1, RZ ;  /* 0xffffffff020d7810 */ /* 0x040fe20007ffe0ff */
[C---:B------:R-:W-:Y:S01]  /*0300*/  VIADD R19, R2.reuse, 0xfffffffe ;  /* 0xfffffffe02137836 */ /* 0x040fe20000000000 */
[C---:B----4-:R-:W-:Y:S01]  /*0310*/  ISETP.GE.U32.AND P0, PT, R2.reuse, UR8, PT ;  /* 0x0000000802007c0c */ /* 0x050fe2000bf06070 */
[C---:B------:R-:W-:Y:S01]  /*0320*/  VIADD R17, R2.reuse, 0x1 ;  /* 0x0000000102117836 */ /* 0x040fe20000000000 */
[----:B------:R-:W-:Y:S01]  /*0330*/  ISETP.GE.U32.AND P5, PT, R5, UR8, PT ;  /* 0x0000000805007c0c */ /* 0x000fe2000bfa6070 */
[----:B------:R-:W-:Y:S01]  /*0340*/  VIADD R9, R2, 0x3 ;  /* 0x0000000302097836 */ /* 0x000fe20000000000 */
[----:B------:R-:W-:Y:S02]  /*0350*/  SHF.R.S32.HI R7, RZ, 0x1f, R5 ;  /* 0x0000001fff077819 */ /* 0x000fe40000011405 */
[----:B------:R-:W-:Y:S02]  /*0360*/  ISETP.GE.U32.AND P4, PT, R19, UR8, PT ;  /* 0x0000000813007c0c */ /* 0x000fe4000bf86070 */
[----:B------:R-:W-:-:S02]  /*0370*/  ISETP.GE.U32.AND.EX P5, PT, R7, UR9, PT, P5 ;  /* 0x0000000907007c0c */ /* 0x000fc4000bfa6150 */
[----:B------:R-:W-:Y:S02]  /*0380*/  SHF.R.S32.HI R7, RZ, 0x1f, R19 ;  /* 0x0000001fff077819 */ /* 0x000fe40000011413 */
[----:B------:R-:W-:Y:S02]  /*0390*/  ISETP.LT.OR P5, PT, R5, RZ, P5 ;  /* 0x000000ff0500720c */ /* 0x000fe40002fa1670 */
[----:B------:R-:W-:Y:S02]  /*03a0*/  ISETP.GE.U32.AND P3, PT, R13, UR8, PT ;  /* 0x000000080d007c0c */ /* 0x000fe4000bf66070 */
[----:B------:R-:W-:Y:S02]  /*03b0*/  SHF.R.S32.HI R8, RZ, 0x1f, R13 ;  /* 0x0000001fff087819 */ /* 0x000fe4000001140d */
[----:B------:R-:W-:Y:S02]  /*03c0*/  ISETP.GE.U32.AND.EX P4, PT, R7, UR9, PT, P4 ;  /* 0x0000000907007c0c */ /* 0x000fe4000bf86140 */
[----:B------:R-:W-:-:S02]  /*03d0*/  SHF.R.S32.HI R7, RZ, 0x1f, R2 ;  /* 0x0000001fff077819 */ /* 0x000fc40000011402 */
[----:B------:R-:W-:Y:S02]  /*03e0*/  ISETP.GE.U32.AND.EX P3, PT, R8, UR9, PT, P3 ;  /* 0x0000000908007c0c */ /* 0x000fe4000bf66130 */
[----:B------:R-:W-:Y:S01]  /*03f0*/  ISETP.GE.U32.AND P2, PT, R17, UR8, PT ;  /* 0x0000000811007c0c */ /* 0x000fe2000bf46070 */
[----:B------:R-:W4:Y:S01]  /*0400*/  @!P5 LDC.64 R10, c[0x0][0x380] ;  /* 0x0000e000ff0adb82 */ /* 0x000f220000000a00 */
[----:B------:R-:W-:Y:S02]  /*0410*/  SHF.R.S32.HI R8, RZ, 0x1f, R17 ;  /* 0x0000001fff087819 */ /* 0x000fe40000011411 */
[----:B------:R-:W-:Y:S01]  /*0420*/  ISETP.GE.U32.AND.EX P0, PT, R7, UR9, PT, P0 ;  /* 0x0000000907007c0c */ /* 0x000fe2000bf06100 */
[----:B------:R-:W-:Y:S01]  /*0430*/  VIADD R7, R2, 0x2 ;  /* 0x0000000202077836 */ /* 0x000fe20000000000 */
[----:B------:R-:W-:Y:S01]  /*0440*/  ISETP.GE.U32.AND.EX P2, PT, R8, UR9, PT, P2 ;  /* 0x0000000908007c0c */ /* 0x000fe2000bf46120 */
[C---:B------:R-:W-:Y:S01]  /*0450*/  VIADD R8, R2.reuse, 0x4 ;  /* 0x0000000402087836 */ /* 0x040fe20000000000 */
[----:B------:R-:W-:-:S02]  /*0460*/  ISETP.LT.OR P0, PT, R2, RZ, P0 ;  /* 0x000000ff0200720c */ /* 0x000fc40000701670 */
[----:B------:R-:W-:Y:S02]  /*0470*/  ISETP.LT.OR P3, PT, R13, RZ, P3 ;  /* 0x000000ff0d00720c */ /* 0x000fe40001f61670 */
[----:B------:R-:W-:Y:S02]  /*0480*/  ISETP.LT.OR P2, PT, R17, RZ, P2 ;  /* 0x000000ff1100720c */ /* 0x000fe40001741670 */
[----:B------:R-:W-:Y:S02]  /*0490*/  ISETP.LT.OR P4, PT, R19, RZ, P4 ;  /* 0x000000ff1300720c */ /* 0x000fe40002781670 */
[----:B------:R-:W-:Y:S02]  /*04a0*/  ISETP.GE.U32.AND P1, PT, R7, UR8, PT ;  /* 0x0000000807007c0c */ /* 0x000fe4000bf26070 */
[----:B------:R-:W-:-:S03]  /*04b0*/  SHF.R.S32.HI R12, RZ, 0x1f, R7 ;  /* 0x0000001fff0c7819 */ /* 0x000fc60000011407 */
[----:B------:R-:W5:Y:S01]  /*04c0*/  @!P0 LDC.64 R20, c[0x0][0x380] ;  /* 0x0000e000ff148b82 */ /* 0x000f620000000a00 */
[----:B------:R-:W-:Y:S01]  /*04d0*/  ISETP.GE.U32.AND.EX P1, PT, R12, UR9, PT, P1 ;  /* 0x000000090c007c0c */ /* 0x000fe2000bf26110 */
[----:B----4-:R-:W-:-:S06]  /*04e0*/  @!P5 IMAD.WIDE.U32 R10, R5, 0x4, R10 ;  /* 0x00000004050ad825 */ /* 0x010fcc00078e000a */
[----:B------:R-:W4:Y:S01]  /*04f0*/  @!P3 LDC.64 R24, c[0x0][0x380] ;  /* 0x0000e000ff18bb82 */ /* 0x000f220000000a00 */
[----:B------:R-:W-:Y:S01]  /*0500*/  IMAD.MOV.U32 R5, RZ, RZ, RZ ;  /* 0x000000ffff057224 */ /* 0x000fe200078e00ff */
[----:B------:R-:W-:Y:S02]  /*0510*/  ISETP.GE.U32.AND P6, PT, R9, UR8, PT ;  /* 0x0000000809007c0c */ /* 0x000fe4000bfc6070 */
[----:B------:R-:W-:-:S04]  /*0520*/  SHF.R.S32.HI R12, RZ, 0x1f, R9 ;  /* 0x0000001fff0c7819 */ /* 0x000fc80000011409 */
[----:B------:R-:W0:Y:S01]  /*0530*/  @!P2 LDC.64 R14, c[0x0][0x380] ;  /* 0x0000e000ff0eab82 */ /* 0x000e220000000a00 */
[----:B------:R1:W2:Y:S01]  /*0540*/  @!P5 LDG.E R5, desc[UR16][R10.64] ;  /* 0x000000100a05d981 */ /* 0x0002a2000c1e1900 */
[----:B------:R-:W-:Y:S02]  /*0550*/  ISETP.GE.U32.AND P5, PT, R8, UR8, PT ;  /* 0x0000000808007c0c */ /* 0x000fe4000bfa6070 */
[----:B------:R-:W-:Y:S02]  /*0560*/  SHF.R.S32.HI R16, RZ, 0x1f, R8 ;  /* 0x0000001fff107819 */ /* 0x000fe40000011408 */
[----:B------:R-:W-:Y:S02]  /*0570*/  ISETP.LT.OR P1, PT, R7, RZ, P1 ;  /* 0x000000ff0700720c */ /* 0x000fe40000f21670 */
[----:B------:R-:W2:Y:S01]  /*0580*/  @!P4 LDC.64 R28, c[0x0][0x380] ;  /* 0x0000e000ff1ccb82 */ /* 0x000ea20000000a00 */
[----:B------:R-:W-:Y:S01]  /*0590*/  ISETP.GE.U32.AND.EX P6, PT, R12, UR9, PT, P6 ;  /* 0x000000090c007c0c */ /* 0x000fe2000bfc6160 */
[----:B------:R-:W-:Y:S01]  /*05a0*/  USHF.L.U32 UR10, UR4, 0x2, URZ ;  /* 0x00000002040a7899 */ /* 0x000fe200080006ff */
[----:B------:R-:W-:-:S02]  /*05b0*/  ISETP.GE.U32.AND.EX P5, PT, R16, UR9, PT, P5 ;  /* 0x0000000910007c0c */ /* 0x000fc4000bfa6150 */
[----:B------:R-:W-:Y:S01]  /*05c0*/  ISETP.LT.OR P6, PT, R9, RZ, P6 ;  /* 0x000000ff0900720c */ /* 0x000fe200037c1670 */
[----:B------:R-:W-:Y:S01]  /*05d0*/  USHF.L.U64.HI UR11, UR4, 0x2, UR5 ;  /* 0x00000002040b7899 */ /* 0x000fe20008010205 */
[----:B------:R-:W-:Y:S01]  /*05e0*/  ISETP.LT.OR P5, PT, R8, RZ, P5 ;  /* 0x000000ff0800720c */ /* 0x000fe20002fa1670 */
[----:B------:R-:W-:Y:S01]  /*05f0*/  ULOP3.LUT UR10, UR10, 0xffffffe0, URZ, 0xc0, !UPT ;  /* 0xffffffe00a0a7892 */ /* 0x000fe2000f8ec0ff */
[----:B------:R-:W-:Y:S01]  /*0600*/  CS2R R22, SRZ ;  /* 0x0000000000167805 */ /* 0x000fe2000001ff00 */
[----:B------:R-:W-:Y:S01]  /*0610*/  ULOP3.LUT UR11, UR11, 0x3, URZ, 0xc0, !UPT ;  /* 0x000000030b0b7892 */ /* 0x000fe2000f8ec0ff */
[----:B-1----:R-:W1:Y:S01]  /*0620*/  @!P1 LDC.64 R10, c[0x0][0x380] ;  /* 0x0000e000ff0a9b82 */ /* 0x002e620000000a00 */
[----:B---3--:R-:W-:Y:S01]  /*0630*/  UIADD3 UR10, UP1, UPT, UR10, UR20, URZ ;  /* 0x000000140a0a7290 */ /* 0x008fe2000ff3e0ff */
[----:B-----5:R-:W-:-:S03]  /*0640*/  @!P0 IMAD.WIDE.U32 R20, R2, 0x4, R20 ;  /* 0x0000000402148825 */ /* 0x020fc600078e0014 */
[----:B------:R-:W-:Y:S01]  /*0650*/  UIADD3.X UR11, UPT, UPT, UR11, UR21, URZ, UP1, !UPT ;  /* 0x000000150b0b7290 */ /* 0x000fe20008ffe4ff */
[----:B----4-:R-:W-:Y:S01]  /*0660*/  @!P3 IMAD.WIDE.U32 R24, R13, 0x4, R24 ;  /* 0x000000040d18b825 */ /* 0x010fe200078e0018 */
[----:B------:R3:W4:Y:S01]  /*0670*/  @!P0 LDG.E R23, desc[UR16][R20.64] ;  /* 0x0000001014178981 */ /* 0x000722000c1e1900 */
[----:B------:R-:W5:Y:S02]  /*0680*/  @!P6 LDC.64 R12, c[0x0][0x380] ;  /* 0x0000e000ff0ceb82 */ /* 0x000f640000000a00 */
[----:B0-----:R-:W-:Y:S01]  /*0690*/  @!P2 IMAD.WIDE.U32 R14, R17, 0x4, R14 ;  /* 0x00000004110ea825 */ /* 0x001fe200078e000e */
[----:B--2---:R-:W-:Y:S02]  /*06a0*/  MOV R17, UR13 ;  /* 0x0000000d00117c02 */ /* 0x004fe40008000f00 */
[----:B------:R-:W-:Y:S01]  /*06b0*/  CS2R R26, SRZ ;  /* 0x00000000001a7805 */ /* 0x000fe2000001ff00 */
[----:B------:R-:W-:Y:S02]  /*06c0*/  IMAD.U32 R16, RZ, RZ, UR12 ;  /* 0x0000000cff107e24 */ /* 0x000fe4000f8e00ff */
[----:B------:R-:W-:Y:S01]  /*06d0*/  @!P4 IMAD.WIDE.U32 R28, R19, 0x4, R28 ;  /* 0x00000004131cc825 */ /* 0x000fe200078e001c */
[----:B---3--:R-:W0:Y:S02]  /*06e0*/  @!P5 LDC.64 R20, c[0x0][0x380] ;  /* 0x0000e000ff14db82 */ /* 0x008e240000000a00 */
[----:B------:R-:W2:Y:S01]  /*06f0*/  @!P3 LDG.E R26, desc[UR16][R24.64] ;  /* 0x00000010181ab981 */ /* 0x000ea2000c1e1900 */
[----:B------:R-:W-:-:S02]  /*0700*/  IMAD.U32 R18, RZ, RZ, UR10 ;  /* 0x0000000aff127e24 */ /* 0x000fc4000f8e00ff */
[----:B------:R-:W-:Y:S01]  /*0710*/  IMAD.U32 R19, RZ, RZ, UR11 ;  /* 0x0000000bff137e24 */ /* 0x000fe2000f8e00ff */
[----:B------:R-:W3:Y:S04]  /*0720*/  LDG.E R17, desc[UR16][R16.64] ;  /* 0x0000001010117981 */ /* 0x000ee8000c1e1900 */
[----:B------:R-:W4:Y:S04]  /*0730*/  @!P4 LDG.E R22, desc[UR16][R28.64] ;  /* 0x000000101c16c981 */ /* 0x000f28000c1e1900 */
[----:B------:R-:W4:Y:S01]  /*0740*/  LDG.E R25, desc[UR16][R18.64+0x4] ;  /* 0x0000041012197981 */ /* 0x000f22000c1e1900 */
[----:B-1----:R-:W-:-:S03]  /*0750*/  @!P1 IMAD.WIDE.U32 R10, R7, 0x4, R10 ;  /* 0x00000004070a9825 */ /* 0x002fc600078e000a */
[----:B------:R-:W2:Y:S04]  /*0760*/  LDG.E R24, desc[UR16][R18.64+0xc] ;  /* 0x00000c1012187981 */ /* 0x000ea8000c1e1900 */
[----:B------:R-:W2:Y:S01]  /*0770*/  LDG.E R29, desc[UR16][R18.64+0x8] ;  /* 0x00000810121d7981 */ /* 0x000ea2000c1e1900 */
[----:B------:R-:W-:Y:S02]  /*0780*/  IMAD.MOV.U32 R7, RZ, RZ, RZ ;  /* 0x000000ffff077224 */ /* 0x000fe400078e00ff */
[----:B-----5:R-:W-:Y:S01]  /*0790*/  @!P6 IMAD.WIDE.U32 R12, R9, 0x4, R12 ;  /* 0x00000004090ce825 */ /* 0x020fe200078e000c */
[----:B------:R-:W5:Y:S04]  /*07a0*/  @!P2 LDG.E R27, desc[UR16][R14.64] ;  /* 0x000000100e1ba981 */ /* 0x000f68000c1e1900 */
[----:B------:R-:W5:Y:S01]  /*07b0*/  LDG.E R28, desc[UR16][R18.64+0x10] ;  /* 0x00001010121c7981 */ /* 0x000f62000c1e1900 */
[----:B------:R-:W-:-:S02]  /*07c0*/  IMAD.MOV.U32 R9, RZ, RZ, RZ ;  /* 0x000000ffff097224 */ /* 0x000fc400078e00ff */
[----:B0-----:R-:W-:Y:S01]  /*07d0*/  @!P5 IMAD.WIDE.U32 R20, R8, 0x4, R20 ;  /* 0x000000040814d825 */ /* 0x001fe200078e0014 */
[----:B------:R-:W5:Y:S04]  /*07e0*/  @!P1 LDG.E R7, desc[UR16][R10.64] ;  /* 0x000000100a079981 */ /* 0x000f68000c1e1900 */
[----:B------:R-:W5:Y:S01]  /*07f0*/  LDG.E R14, desc[UR16][R18.64+0x14] ;  /* 0x00001410120e7981 */ /* 0x000f62000c1e1900 */
[----:B------:R-:W-:-:S03]  /*0800*/  IMAD.MOV.U32 R8, RZ, RZ, RZ ;  /* 0x000000ffff087224 */ /* 0x000fc600078e00ff */
[----:B------:R-:W5:Y:S04]  /*0810*/  @!P6 LDG.E R9, desc[UR16][R12.64] ;  /* 0x000000100c09e981 */ /* 0x000f68000c1e1900 */
[----:B------:R-:W5:Y:S04]  /*0820*/  LDG.E R16, desc[UR16][R18.64+0x18] ;  /* 0x0000181012107981 */ /* 0x000f68000c1e1900 */
[----:B------:R-:W5:Y:S04]  /*0830*/  LDG.E R15, desc[UR16][R18.64+0x1c] ;  /* 0x00001c10120f7981 */ /* 0x000f68000c1e1900 */
[----:B------:R-:W5:Y:S01]  /*0840*/  @!P5 LDG.E R8, desc[UR16][R20.64] ;  /* 0x000000101408d981 */ /* 0x000f62000c1e1900 */
[----:B------:R-:W-:-:S04]  /*0850*/  UIADD3 UR4, UP1, UPT, UR4, 0x8, URZ ;  /* 0x0000000804047890 */ /* 0x000fc8000ff3e0ff */
[----:B------:R-:W-:Y:S02]  /*0860*/  UIADD3.X UR5, UPT, UPT, URZ, UR5, URZ, UP1, !UPT ;  /* 0x00000005ff057290 */ /* 0x000fe40008ffe4ff */
[----:B------:R-:W-:-:S04]  /*0870*/  UIADD3 UR10, UP1, UPT, UR4, -UR6, URZ ;  /* 0x80000006040a7290 */ /* 0x000fc8000ff3e0ff */
[----:B------:R-:W-:Y:S02]  /*0880*/  UIADD3.X UR11, UPT, UPT, UR5, ~UR15, URZ, UP1, !UPT ;  /* 0x8000000f050b7290 */ /* 0x000fe40008ffe4ff */
[----:B------:R-:W-:-:S04]  /*0890*/  UISETP.NE.U32.AND UP1, UPT, UR10, URZ, UPT ;  /* 0x000000ff0a00728c */ /* 0x000fc8000bf25070 */
[----:B------:R-:W-:Y:S01]  /*08a0*/  UISETP.NE.AND.EX UP1, UPT, UR11, URZ, UPT, UP1 ;  /* 0x000000ff0b00728c */ /* 0x000fe2000bf25310 */
[----:B------:R-:W-:Y:S01]  /*08b0*/  VIADD R2, R2, 0x8 ;  /* 0x0000000802027836 */ /* 0x000fe20000000000 */
[----:B------:R-:W-:-:S04]  /*08c0*/  UIADD3 UR12, UP2, UPT, UR12, 0x20, URZ ;  /* 0x000000200c0c7890 */ /* 0x000fc8000ff5e0ff */
[----:B------:R-:W-:Y:S01]  /*08d0*/  UIADD3.X UR13, UPT, UPT, URZ, UR13, URZ, UP2, !UPT ;  /* 0x0000000dff0d7290 */ /* 0x000fe200097fe4ff */
[----:B---3--:R-:W-:-:S04]  /*08e0*/  FFMA R6, R17, R5, R6 ;  /* 0x0000000511067223 */ /* 0x008fc80000000006 */
[----:B----4-:R-:W-:-:S04]  /*08f0*/  FFMA R6, R25, R22, R6 ;  /* 0x0000001619067223 */ /* 0x010fc80000000006 */
[----:B--2---:R-:W-:-:S04]  /*0900*/  FFMA R29, R29, R26, R6 ;  /* 0x0000001a1d1d7223 */ /* 0x004fc80000000006 */
[----:B------:R-:W-:-:S04]  /*0910*/  FFMA R23, R24, R23, R29 ;  /* 0x0000001718177223 */ /* 0x000fc8000000001d */
[----:B-----5:R-:W-:-:S04]  /*0920*/  FFMA R23, R28, R27, R23 ;  /* 0x0000001b1c177223 */ /* 0x020fc80000000017 */
[----:B------:R-:W-:-:S04]  /*0930*/  FFMA R7, R14, R7, R23 ;  /* 0x000000070e077223 */ /* 0x000fc80000000017 */
[----:B------:R-:W-:-:S04]  /*0940*/  FFMA R16, R16, R9, R7 ;  /* 0x0000000910107223 */ /* 0x000fc80000000007 */
[----:B------:R-:W-:Y:S01]  /*0950*/  FFMA R6, R15, R8, R16 ;  /* 0x000000080f067223 */ /* 0x000fe20000000010 */
[----:B------:R-:W-:Y:S06]  /*0960*/  BRA.U UP1, `(.L_x_2) ;  /* 0xfffffff9015c7547 */ /* 0x000fec000b83ffff */
.L_x_1:
[----:B------:R-:W-:Y:S05]  /*0970*/  BRA.U !UP0, `(.L_x_0) ;  /* 0x0000000508fc7547 */ /* 0x000fea000b800000 */
[----:B------:R-:W0:Y:S01]  /*0980*/  LDCU UR10, c[0x0][0x3a0] ;  /* 0x00007400ff0a77ac */ /* 0x000e220008000800 */
[----:B------:R-:W-:-:S04]  /*0990*/  UISETP.GE.U32.AND UP1, UPT, UR18, 0x4, UPT ;  /* 0x000000041200788c */ /* 0x000fc8000bf26070 */
[----:B------:R-:W-:Y:S02]  /*09a0*/  UISETP.GE.U32.AND.EX UP1, UPT, URZ, URZ, UPT, UP1 ;  /* 0x000000ffff00728c */ /* 0x000fe4000bf26110 */
[----:B0-----:R-:W-:-:S04]  /*09b0*/  ULOP3.LUT UR14, UR10, 0x3, URZ, 0xc0, !UPT ;  /* 0x000000030a0e7892 */ /* 0x001fc8000f8ec0ff */
[----:B------:R-:W-:-:S04]  /*09c0*/  UISETP.NE.U32.AND UP0, UPT, UR14, URZ, UPT ;  /* 0x000000ff0e00728c */ /* 0x000fc8000bf05070 */
[----:B------:R-:W-:Y:S01]  /*09d0*/  UISETP.NE.AND.EX UP0, UPT, URZ, URZ, UPT, UP0 ;  /* 0x000000ffff00728c */ /* 0x000fe2000bf05300 */
[----:B------:R-:W-:Y:S10]  /*09e0*/  BRA.U !UP1, `(.L_x_3) ;  /* 0x0000000109ec7547 */ /* 0x000ff4000b800000 */
[----:B------:R-:W-:Y:S01]  /*09f0*/  IADD3 R5, PT, PT, R4, UR6, RZ ;  /* 0x0000000604057c10 */ /* 0x000fe2000fffe0ff */
[----:B------:R-:W0:Y:S03]  /*0a00*/  LDCU.64 UR12, c[0x0][0x388] ;  /* 0x00007100ff0c77ac */ /* 0x000e260008000a00 */
[C---:B------:R-:W-:Y:S01]  /*0a10*/  ISETP.GE.U32.AND P0, PT, R5.reuse, UR8, PT ;  /* 0x0000000805007c0c */ /* 0x040fe2000bf06070 */
[C---:B------:R-:W-:Y:S01]  /*0a20*/  VIADD R13, R5.reuse, 0x1 ;  /* 0x00000001050d7836 */ /* 0x040fe20000000000 */
[----:B------:R-:W-:Y:S01]  /*0a30*/  SHF.R.S32.HI R2, RZ, 0x1f, R5 ;  /* 0x0000001fff027819 */ /* 0x000fe20000011405 */
[C---:B------:R-:W-:Y:S01]  /*0a40*/  VIADD R21, R5.reuse, 0x2 ;  /* 0x0000000205157836 */ /* 0x040fe20000000000 */
[----:B------:R-:W-:Y:S01]  /*0a50*/  USHF.L.U32 UR4, UR6, 0x2, URZ ;  /* 0x0000000206047899 */ /* 0x000fe200080006ff */
[----:B------:R-:W-:Y:S01]  /*0a60*/  VIADD R17, R5, 0x3 ;  /* 0x0000000305117836 */ /* 0x000fe20000000000 */
[----:B------:R-:W-:Y:S01]  /*0a70*/  ISETP.GE.U32.AND.EX P0, PT, R2, UR9, PT, P0 ;  /* 0x0000000902007c0c */ /* 0x000fe2000bf06100 */
[----:B------:R-:W-:Y:S01]  /*0a80*/  USHF.L.U64.HI UR5, UR6, 0x2, UR7 ;  /* 0x0000000206057899 */ /* 0x000fe20008010207 */
[----:B------:R-:W-:-:S02]  /*0a90*/  ISETP.GE.U32.AND P1, PT, R13, UR8, PT ;  /* 0x000000080d007c0c */ /* 0x000fc4000bf26070 */
[----:B------:R-:W-:Y:S02]  /*0aa0*/  SHF.R.S32.HI R2, RZ, 0x1f, R13 ;  /* 0x0000001fff027819 */ /* 0x000fe4000001140d */
[----:B------:R-:W-:Y:S02]  /*0ab0*/  ISETP.LT.OR P0, PT, R5, RZ, P0 ;  /* 0x000000ff0500720c */ /* 0x000fe40000701670 */
[----:B------:R-:W-:Y:S01]  /*0ac0*/  ISETP.GE.U32.AND.EX P1, PT, R2, UR9, PT, P1 ;  /* 0x0000000902007c0c */ /* 0x000fe2000bf26110 */
[----:B0-----:R-:W-:Y:S01]  /*0ad0*/  UIADD3 UR7, UP1, UPT, UR4, UR12, URZ ;  /* 0x0000000c04077290 */ /* 0x001fe2000ff3e0ff */
[----:B------:R-:W-:Y:S01]  /*0ae0*/  ISETP.GE.U32.AND P2, PT, R21, UR8, PT ;  /* 0x0000000815007c0c */ /* 0x000fe2000bf46070 */
[----:B------:R-:W-:Y:S01]  /*0af0*/  ULOP3.LUT UR4, UR4, 0xfffffffc, URZ, 0xc0, !UPT ;  /* 0xfffffffc04047892 */ /* 0x000fe2000f8ec0ff */
[----:B------:R-:W-:Y:S01]  /*0b00*/  SHF.R.S32.HI R7, RZ, 0x1f, R21 ;  /* 0x0000001fff077819 */ /* 0x000fe20000011415 */
[----:B------:R-:W-:Y:S01]  /*0b10*/  UIADD3.X UR11, UPT, UPT, UR5, UR13, URZ, UP1, !UPT ;  /* 0x0000000d050b7290 */ /* 0x000fe20008ffe4ff */
[----:B------:R-:W-:Y:S01]  /*0b20*/  ISETP.LT.OR P1, PT, R13, RZ, P1 ;  /* 0x000000ff0d00720c */ /* 0x000fe20000f21670 */
[----:B------:R-:W-:Y:S01]  /*0b30*/  ULOP3.LUT UR5, UR5, 0x3, URZ, 0xc0, !UPT ;  /* 0x0000000305057892 */ /* 0x000fe2000f8ec0ff */
[----:B------:R-:W-:Y:S01]  /*0b40*/  ISETP.GE.U32.AND.EX P2, PT, R7, UR9, PT, P2 ;  /* 0x0000000907007c0c */ /* 0x000fe2000bf46120 */
[----:B------:R-:W-:Y:S01]  /*0b50*/  UIADD3 UR4, UP1, UPT, UR4, UR12, URZ ;  /* 0x0000000c04047290 */ /* 0x000fe2000ff3e0ff */
[----:B------:R-:W-:Y:S01]  /*0b60*/  ISETP.GE.U32.AND P3, PT, R17, UR8, PT ;  /* 0x0000000811007c0c */ /* 0x000fe2000bf66070 */
[----:B------:R-:W0:Y:S01]  /*0b70*/  @!P0 LDC.64 R22, c[0x0][0x380] ;  /* 0x0000e000ff168b82 */ /* 0x000e220000000a00 */
[----:B------:R-:W-:Y:S01]  /*0b80*/  SHF.R.S32.HI R2, RZ, 0x1f, R17 ;  /* 0x0000001fff027819 */ /* 0x000fe20000011411 */
[----:B------:R-:W-:Y:S01]  /*0b90*/  UIADD3.X UR5, UPT, UPT, UR5, UR13, URZ, UP1, !UPT ;  /* 0x0000000d05057290 */ /* 0x000fe20008ffe4ff */
[----:B------:R-:W-:Y:S01]  /*0ba0*/  ISETP.LT.OR P2, PT, R21, RZ, P2 ;  /* 0x000000ff1500720c */ /* 0x000fe20001741670 */
[----:B------:R-:W-:Y:S01]  /*0bb0*/  IMAD.U32 R18, RZ, RZ, UR7 ;  /* 0x00000007ff127e24 */ /* 0x000fe2000f8e00ff */
[----:B------:R-:W-:Y:S01]  /*0bc0*/  ISETP.GE.U32.AND.EX P3, PT, R2, UR9, PT, P3 ;  /* 0x0000000902007c0c */ /* 0x000fe2000bf66130 */
[----:B------:R-:W-:-:S02]  /*0bd0*/  IMAD.U32 R19, RZ, RZ, UR11 ;  /* 0x0000000bff137e24 */ /* 0x000fc4000f8e00ff */
[----:B------:R-:W1:Y:S01]  /*0be0*/  @!P1 LDC.64 R14, c[0x0][0x380] ;  /* 0x0000e000ff0e9b82 */ /* 0x000e620000000a00 */
[----:B------:R-:W-:-:S07]  /*0bf0*/  ISETP.LT.OR P3, PT, R17, RZ, P3 ;  /* 0x000000ff1100720c */ /* 0x000fce0001f61670 */
[----:B------:R-:W2:Y:S01]  /*0c00*/  @!P2 LDC.64 R8, c[0x0][0x380] ;  /* 0x0000e000ff08ab82 */ /* 0x000ea20000000a00 */
[----:B------:R-:W-:Y:S02]  /*0c10*/  HFMA2 R2, -RZ, RZ, 0, 0 ;  /* 0x00000000ff027431 */ /* 0x000fe400000001ff */
[----:B------:R-:W-:Y:S01]  /*0c20*/  IMAD.U32 R12, RZ, RZ, UR4 ;  /* 0x00000004ff0c7e24 */ /* 0x000fe2000f8e00ff */
[----:B------:R3:W4:Y:S04]  /*0c30*/  LDG.E R7, desc[UR16][R18.64] ;  /* 0x0000001012077981 */ /* 0x000728000c1e1900 */
[----:B------:R-:W5:Y:S01]  /*0c40*/  @!P3 LDC.64 R10, c[0x0][0x380] ;  /* 0x0000e000ff0abb82 */ /* 0x000f620000000a00 */
[----:B0-----:R-:W-:-:S04]  /*0c50*/  @!P0 IMAD.WIDE.U32 R22, R5, 0x4, R22 ;  /* 0x0000000405168825 */ /* 0x001fc800078e0016 */
[----:B------:R-:W-:Y:S02]  /*0c60*/  IMAD.MOV.U32 R5, RZ, RZ, RZ ;  /* 0x000000ffff057224 */ /* 0x000fe400078e00ff */
[----:B-1----:R-:W-:-:S04]  /*0c70*/  @!P1 IMAD.WIDE.U32 R14, R13, 0x4, R14 ;  /* 0x000000040d0e9825 */ /* 0x002fc800078e000e */
[----:B------:R-:W4:Y:S01]  /*0c80*/  @!P0 LDG.E R5, desc[UR16][R22.64] ;  /* 0x0000001016058981 */ /* 0x000f22000c1e1900 */
[----:B------:R-:W-:Y:S02]  /*0c90*/  IMAD.U32 R13, RZ, RZ, UR5 ;  /* 0x00000005ff0d7e24 */ /* 0x000fe4000f8e00ff */
[----:B------:R-:W-:Y:S01]  /*0ca0*/  IMAD.MOV.U32 R16, RZ, RZ, RZ ;  /* 0x000000ffff107224 */ /* 0x000fe200078e00ff */
[----:B------:R-:W4:Y:S01]  /*0cb0*/  @!P1 LDG.E R2, desc[UR16][R14.64] ;  /* 0x000000100e029981 */ /* 0x000f22000c1e1900 */
[----:B--2---:R-:W-:-:S03]  /*0cc0*/  @!P2 IMAD.WIDE.U32 R8, R21, 0x4, R8 ;  /* 0x000000041508a825 */ /* 0x004fc600078e0008 */
[----:B------:R-:W2:Y:S01]  /*0cd0*/  LDG.E R21, desc[UR16][R12.64+0x4] ;  /* 0x000004100c157981 */ /* 0x000ea2000c1e1900 */
[----:B---3--:R-:W-:-:S03]  /*0ce0*/  IMAD.MOV.U32 R18, RZ, RZ, RZ ;  /* 0x000000ffff127224 */ /* 0x008fc600078e00ff */
[----:B------:R-:W3:Y:S01]  /*0cf0*/  @!P2 LDG.E R16, desc[UR16][R8.64] ;  /* 0x000000100810a981 */ /* 0x000ee2000c1e1900 */
[----:B-----5:R-:W-:-:S03]  /*0d00*/  @!P3 IMAD.WIDE.U32 R10, R17, 0x4, R10 ;  /* 0x00000004110ab825 */ /* 0x020fc600078e000a */
[----:B------:R-:W3:Y:S04]  /*0d10*/  LDG.E R17, desc[UR16][R12.64+0x8] ;  /* 0x000008100c117981 */ /* 0x000ee8000c1e1900 */
[----:B------:R-:W5:Y:S04]  /*0d20*/  LDG.E R19, desc[UR16][R12.64+0xc] ;  /* 0x00000c100c137981 */ /* 0x000f68000c1e1900 */
[----:B------:R-:W5:Y:S01]  /*0d30*/  @!P3 LDG.E R18, desc[UR16][R10.64] ;  /* 0x000000100a12b981 */ /* 0x000f62000c1e1900 */
[----:B------:R-:W-:Y:S01]  /*0d40*/  UIADD3 UR6, UPT, UPT, UR6, 0x4, URZ ;  /* 0x0000000406067890 */ /* 0x000fe2000fffe0ff */
[----:B------:R-:W-:Y:S01]  /*0d50*/  UMOV UR7, URZ ;  /* 0x000000ff00077c82 */ /* 0x000fe20008000000 */
[----:B----4-:R-:W-:-:S04]  /*0d60*/  FFMA R6, R7, R5, R6 ;  /* 0x0000000507067223 */ /* 0x010fc80000000006 */
[----:B--2---:R-:W-:-:S04]  /*0d70*/  FFMA R2, R21, R2, R6 ;  /* 0x0000000215027223 */ /* 0x004fc80000000006 */
[----:B---3--:R-:W-:-:S04]  /*0d80*/  FFMA R2, R17, R16, R2 ;  /* 0x0000001011027223 */ /* 0x008fc80000000002 */
[----:B-----5:R-:W-:-:S07]  /*0d90*/  FFMA R6, R19, R18, R2 ;  /* 0x0000001213067223 */ /* 0x020fce0000000002 */
.L_x_3:
[----:B------:R-:W-:Y:S05]  /*0da0*/  BRA.U !UP0, `(.L_x_0) ;  /* 0x0000000108f07547 */ /* 0x000fea000b800000 */
[----:B------:R-:W-:Y:S02]  /*0db0*/  UISETP.NE.U32.AND UP1, UPT, UR14, 0x1, UPT ;  /* 0x000000010e00788c */ /* 0x000fe4000bf25070 */
[----:B------:R-:W-:Y:S02]  /*0dc0*/  ULOP3.LUT UR4, UR10, 0x1, URZ, 0xc0, !UPT ;  /* 0x000000010a047892 */ /* 0x000fe4000f8ec0ff */
[----:B------:R-:W-:Y:S02]  /*0dd0*/  UISETP.NE.AND.EX UP1, UPT, URZ, URZ, UPT, UP1 ;  /* 0x000000ffff00728c */ /* 0x000fe4000bf25310 */
[----:B------:R-:W-:-:S04]  /*0de0*/  UISETP.NE.U32.AND UP0, UPT, UR4, 0x1, UPT ;  /* 0x000000010400788c */ /* 0x000fc8000bf05070 */
[----:B------:R-:W-:-:S03]  /*0df0*/  UISETP.NE.U32.AND.EX UP0, UPT, URZ, URZ, UPT, UP0 ;  /* 0x000000ffff00728c */ /* 0x000fc6000bf05100 */
[----:B------:R-:W-:Y:S08]  /*0e00*/  BRA.U !UP1, `(.L_x_4) ;  /* 0x0000000109947547 */ /* 0x000ff0000b800000 */
[----:B------:R-:W-:Y:S01]  /*0e10*/  VIADD R5, R4, UR6 ;  /* 0x0000000604057c36 */ /* 0x000fe20008000000 */
[----:B------:R-:W0:Y:S04]  /*0e20*/  LDCU.64 UR10, c[0x0][0x388] ;  /* 0x00007100ff0a77ac */ /* 0x000e280008000a00 */
[C---:B------:R-:W-:Y:S01]  /*0e30*/  ISETP.GE.U32.AND P0, PT, R5.reuse, UR8, PT ;  /* 0x0000000805007c0c */ /* 0x040fe2000bf06070 */
[----:B------:R-:W-:Y:S01]  /*0e40*/  USHF.L.U32 UR4, UR6, 0x2, URZ ;  /* 0x0000000206047899 */ /* 0x000fe200080006ff */
[----:B------:R-:W-:Y:S01]  /*0e50*/  SHF.R.S32.HI R2, RZ, 0x1f, R5 ;  /* 0x0000001fff027819 */ /* 0x000fe20000011405 */
[----:B------:R-:W-:Y:S01]  /*0e60*/  USHF.L.U64.HI UR5, UR6, 0x2, UR7 ;  /* 0x0000000206057899 */ /* 0x000fe20008010207 */
[----:B------:R-:W-:Y:S02]  /*0e70*/  IADD3 R7, PT, PT, R5, 0x1, RZ ;  /* 0x0000000105077810 */ /* 0x000fe40007ffe0ff */
[----:B------:R-:W-:-:S02]  /*0e80*/  ISETP.GE.U32.AND.EX P0, PT, R2, UR9, PT, P0 ;  /* 0x0000000902007c0c */ /* 0x000fc4000bf06100 */
[----:B------:R-:W-:Y:S02]  /*0e90*/  ISETP.GE.U32.AND P1, PT, R7, UR8, PT ;  /* 0x0000000807007c0c */ /* 0x000fe4000bf26070 */
[----:B------:R-:W-:Y:S02]  /*0ea0*/  SHF.R.S32.HI R8, RZ, 0x1f, R7 ;  /* 0x0000001fff087819 */ /* 0x000fe40000011407 */
[----:B------:R-:W-:Y:S02]  /*0eb0*/  ISETP.LT.OR P0, PT, R5, RZ, P0 ;  /* 0x000000ff0500720c */ /* 0x000fe40000701670 */
[----:B------:R-:W-:Y:S01]  /*0ec0*/  ISETP.GE.U32.AND.EX P1, PT, R8, UR9, PT, P1 ;  /* 0x0000000908007c0c */ /* 0x000fe2000bf26110 */
[----:B0-----:R-:W-:Y:S02]  /*0ed0*/  UIADD3 UR7, UP1, UPT, UR4, UR10, URZ ;  /* 0x0000000a04077290 */ /* 0x001fe4000ff3e0ff */
[----:B------:R-:W-:Y:S01]  /*0ee0*/  ULOP3.LUT UR4, UR4, 0xfffffffc, URZ, 0xc0, !UPT ;  /* 0xfffffffc04047892 */ /* 0x000fe2000f8ec0ff */
[----:B------:R-:W-:Y:S01]  /*0ef0*/  ISETP.LT.OR P1, PT, R7, RZ, P1 ;  /* 0x000000ff0700720c */ /* 0x000fe20000f21670 */
[----:B------:R-:W-:-:S02]  /*0f00*/  UIADD3.X UR12, UPT, UPT, UR5, UR11, URZ, UP1, !UPT ;  /* 0x0000000b050c7290 */ /* 0x000fc40008ffe4ff */
[----:B------:R-:W-:Y:S01]  /*0f10*/  ULOP3.LUT UR5, UR5, 0x3, URZ, 0xc0, !UPT ;  /* 0x0000000305057892 */ /* 0x000fe2000f8ec0ff */
[----:B------:R-:W-:Y:S01]  /*0f20*/  HFMA2 R2, -RZ, RZ, 0, 0 ;  /* 0x00000000ff027431 */ /* 0x000fe200000001ff */
[----:B------:R-:W-:Y:S01]  /*0f30*/  UIADD3 UR4, UP1, UPT, UR4, UR10, URZ ;  /* 0x0000000a04047290 */ /* 0x000fe2000ff3e0ff */
[----:B------:R-:W-:Y:S01]  /*0f40*/  IMAD.U32 R12, RZ, RZ, UR7 ;  /* 0x00000007ff0c7e24 */ /* 0x000fe2000f8e00ff */
[----:B------:R-:W0:Y:S01]  /*0f50*/  @!P0 LDC.64 R8, c[0x0][0x380] ;  /* 0x0000e000ff088b82 */ /* 0x000e220000000a00 */
[----:B------:R-:W-:Y:S01]  /*0f60*/  IMAD.U32 R13, RZ, RZ, UR12 ;  /* 0x0000000cff0d7e24 */ /* 0x000fe2000f8e00ff */
[----:B------:R-:W-:-:S06]  /*0f70*/  UIADD3.X UR5, UPT, UPT, UR5, UR11, URZ, UP1, !UPT ;  /* 0x0000000b05057290 */ /* 0x000fcc0008ffe4ff */
[----:B------:R-:W1:Y:S01]  /*0f80*/  @!P1 LDC.64 R10, c[0x0][0x380] ;  /* 0x0000e000ff0a9b82 */ /* 0x000e620000000a00 */
[----:B------:R-:W-:Y:S01]  /*0f90*/  IMAD.U32 R15, RZ, RZ, UR5 ;  /* 0x00000005ff0f7e24 */ /* 0x000fe2000f8e00ff */
[----:B------:R-:W2:Y:S01]  /*0fa0*/  LDG.E R13, desc[UR16][R12.64] ;  /* 0x000000100c0d7981 */ /* 0x000ea2000c1e1900 */
[----:B------:R-:W-:-:S05]  /*0fb0*/  IMAD.U32 R14, RZ, RZ, UR4 ;  /* 0x00000004ff0e7e24 */ /* 0x000fca000f8e00ff */
[----:B------:R-:W3:Y:S01]  /*0fc0*/  LDG.E R15, desc[UR16][R14.64+0x4] ;  /* 0x000004100e0f7981 */ /* 0x000ee2000c1e1900 */
[----:B0-----:R-:W-:-:S04]  /*0fd0*/  @!P0 IMAD.WIDE.U32 R8, R5, 0x4, R8 ;  /* 0x0000000405088825 */ /* 0x001fc800078e0008 */
[----:B------:R-:W-:Y:S02]  /*0fe0*/  IMAD.MOV.U32 R5, RZ, RZ, RZ ;  /* 0x000000ffff057224 */ /* 0x000fe400078e00ff */
[----:B-1----:R-:W-:-:S04]  /*0ff0*/  @!P1 IMAD.WIDE.U32 R10, R7, 0x4, R10 ;  /* 0x00000004070a9825 */ /* 0x002fc800078e000a */
[----:B------:R-:W2:Y:S04]  /*1000*/  @!P0 LDG.E R5, desc[UR16][R8.64] ;  /* 0x0000001008058981 */ /* 0x000ea8000c1e1900 */
[----:B------:R-:W3:Y:S01]  /*1010*/  @!P1 LDG.E R2, desc[UR16][R10.64] ;  /* 0x000000100a029981 */ /* 0x000ee2000c1e1900 */
[----:B------:R-:W-:Y:S01]  /*1020*/  UIADD3 UR6, UPT, UPT, UR6, 0x2, URZ ;  /* 0x0000000206067890 */ /* 0x000fe2000fffe0ff */
[----:B------:R-:W-:Y:S01]  /*1030*/  UMOV UR7, URZ ;  /* 0x000000ff00077c82 */ /* 0x000fe20008000000 */
[----:B--2---:R-:W-:-:S04]  /*1040*/  FFMA R6, R13, R5, R6 ;  /* 0x000000050d067223 */ /* 0x004fc80000000006 */
[----:B---3--:R-:W-:-:S07]  /*1050*/  FFMA R6, R15, R2, R6 ;  /* 0x000000020f067223 */ /* 0x008fce0000000006 */
.L_x_4:
[----:B------:R-:W-:Y:S05]  /*1060*/  BRA.U UP0, `(.L_x_0) ;  /* 0x0000000100407547 */ /* 0x000fea000b800000 */
[----:B------:R-:W-:Y:S01]  /*1070*/  VIADD R7, R4, UR6 ;  /* 0x0000000604077c36 */ /* 0x000fe20008000000 */
[----:B------:R-:W0:Y:S04]  /*1080*/  LDCU.64 UR4, c[0x0][0x388] ;  /* 0x00007100ff0477ac */ /* 0x000e280008000a00 */
[----:B------:R-:W-:Y:S02]  /*1090*/  ISETP.GE.U32.AND P0, PT, R7, UR8, PT ;  /* 0x0000000807007c0c */ /* 0x000fe4000bf06070 */
[----:B------:R-:W-:-:S04]  /*10a0*/  SHF.R.S32.HI R2, RZ, 0x1f, R7 ;  /* 0x0000001fff027819 */ /* 0x000fc80000011407 */
[----:B------:R-:W-:-:S04]  /*10b0*/  ISETP.GE.U32.AND.EX P0, PT, R2, UR9, PT, P0 ;  /* 0x0000000902007c0c */ /* 0x000fc8000bf06100 */
[----:B------:R-:W-:Y:S01]  /*10c0*/  ISETP.LT.OR P0, PT, R7, RZ, P0 ;  /* 0x000000ff0700720c */ /* 0x000fe20000701670 */
[----:B0-----:R-:W-:-:S04]  /*10d0*/  ULEA UR4, UP0, UR6, UR4, 0x2 ;  /* 0x0000000406047291 */ /* 0x001fc8000f8010ff */
[----:B------:R-:W-:Y:S02]  /*10e0*/  ULEA.HI.X UR6, UR6, UR5, UR7, 0x2, UP0 ;  /* 0x0000000506067291 */ /* 0x000fe400080f1407 */
[----:B------:R-:W-:-:S06]  /*10f0*/  IMAD.U32 R8, RZ, RZ, UR4 ;  /* 0x00000004ff087e24 */ /* 0x000fcc000f8e00ff */
[----:B------:R-:W0:Y:S01]  /*1100*/  @!P0 LDC.64 R4, c[0x0][0x380] ;  /* 0x0000e000ff048b82 */ /* 0x000e220000000a00 */
[----:B------:R-:W-:-:S06]  /*1110*/  IMAD.U32 R9, RZ, RZ, UR6 ;  /* 0x00000006ff097e24 */ /* 0x000fcc000f8e00ff */
[----:B------:R-:W2:Y:S01]  /*1120*/  LDG.E R9, desc[UR16][R8.64] ;  /* 0x0000001008097981 */ /* 0x000ea2000c1e1900 */
[----:B0-----:R-:W-:-:S04]  /*1130*/  @!P0 IMAD.WIDE.U32 R4, R7, 0x4, R4 ;  /* 0x0000000407048825 */ /* 0x001fc800078e0004 */
[----:B------:R-:W-:-:S06]  /*1140*/  IMAD.MOV.U32 R7, RZ, RZ, RZ ;  /* 0x000000ffff077224 */ /* 0x000fcc00078e00ff */
[----:B------:R-:W2:Y:S02]  /*1150*/  @!P0 LDG.E R7, desc[UR16][R4.64] ;  /* 0x0000001004078981 */ /* 0x000ea4000c1e1900 */
[----:B--2---:R-:W-:-:S07]  /*1160*/  FFMA R6, R9, R7, R6 ;  /* 0x0000000709067223 */ /* 0x004fce0000000006 */
.L_x_0:
[----:B------:R-:W0:Y:S02]  /*1170*/  LDCU.64 UR4, c[0x0][0x390] ;  /* 0x00007200ff0477ac */ /* 0x000e240008000a00 */
[----:B0-----:R-:W-:-:S04]  /*1180*/  LEA R2, P0, R0, UR4, 0x2 ;  /* 0x0000000400027c11 */ /* 0x001fc8000f8010ff */
[----:B------:R-:W-:-:S05]  /*1190*/  LEA.HI.X R3, R0, UR5, R3, 0x2, P0 ;  /* 0x0000000500037c11 */ /* 0x000fca00080f1403 */
[----:B------:R-:W-:Y:S01]  /*11a0*/  STG.E desc[UR16][R2.64], R6 ;  /* 0x0000000602007986 */ /* 0x000fe2000c101910 */
[----:B------:R-:W-:Y:S05]  /*11b0*/  EXIT ;  /* 0x000000000000794d */ /* 0x000fea0003800000 */
.L_x_5:
[----:B------:R-:W-:-:S00]  /*11c0*/  BRA `(.L_x_5) ;  /* 0xfffffffc00fc7947 */ /* 0x000fc0000383ffff */
[----:B------:R-:W-:-:S00]  /*11d0*/  NOP ;  /* 0x0000000000007918 */ /* 0x000fc00000000000 */
        /* <DEDUP_REMOVED lines=10> */
.L_x_6:


//--------------------- .nv.shared.reserved.0     --------------------------
	.section	.nv.shared.reserved.0,"aw",@nobits
	.weak		__nv_reservedSMEM_offset_0_alias
	.size		__nv_reservedSMEM_offset_0_alias, 0, 64
	.other		__nv_reservedSMEM_offset_0_alias,@"STO_CUDA_RESERVED_SHARED STV_DEFAULT"
__nv_reservedSMEM_offset_0_alias:
	.zero		0
	.zero		64


//--------------------- .nv.constant0._Z11convolutionPKfS0_Pfmm --------------------------
	.section	.nv.constant0._Z11convolutionPKfS0_Pfmm,"a",@progbits
	.sectionflags	@""
	.align	4
.nv.constant0._Z11convolutionPKfS0_Pfmm:
	.zero		936


//--------------------- SYMBOLS --------------------------

	.type		.nv.reservedSmem.offset0,@object
	.size		.nv.reservedSmem.offset0,0x4
